//
// Generated by NVIDIA NVVM Compiler
//
// Compiler Build ID: CL-36424714
// Cuda compilation tools, release 13.0, V13.0.88
// Based on NVVM 20.0.0
//

.version 9.0
.target sm_100
.address_size 64

	// .globl	_Z10add_scalarPKfPffi

.visible .entry _Z10add_scalarPKfPffi(
	.param .u64 .ptr .align 1 _Z10add_scalarPKfPffi_param_0,
	.param .u64 .ptr .align 1 _Z10add_scalarPKfPffi_param_1,
	.param .f32 _Z10add_scalarPKfPffi_param_2,
	.param .u32 _Z10add_scalarPKfPffi_param_3
)
{
	.reg .pred 	%p<2>;
	.reg .b32 	%r<6>;
	.reg .b32 	%f<4>;
	.reg .b64 	%rd<8>;

	ld.param.u64 	%rd1, [_Z10add_scalarPKfPffi_param_0];
	ld.param.u64 	%rd2, [_Z10add_scalarPKfPffi_param_1];
	ld.param.f32 	%f1, [_Z10add_scalarPKfPffi_param_2];
	ld.param.u32 	%r2, [_Z10add_scalarPKfPffi_param_3];
	mov.u32 	%r3, %ctaid.x;
	mov.u32 	%r4, %ntid.x;
	mov.u32 	%r5, %tid.x;
	mad.lo.s32 	%r1, %r3, %r4, %r5;
	setp.ge.s32 	%p1, %r1, %r2;
	@%p1 bra 	$L__BB0_2;
	cvta.to.global.u64 	%rd3, %rd1;
	cvta.to.global.u64 	%rd4, %rd2;
	mul.wide.s32 	%rd5, %r1, 4;
	add.s64 	%rd6, %rd3, %rd5;
	ld.global.f32 	%f2, [%rd6];
	add.f32 	%f3, %f1, %f2;
	add.s64 	%rd7, %rd4, %rd5;
	st.global.f32 	[%rd7], %f3;
$L__BB0_2:
	ret;

}


// ===== COMPILED SASS (sm_100) =====

	.target	sm_100

	.elftype	@"ET_EXEC"


//--------------------- .note.nv.tkinfo           --------------------------
	.section	.note.nv.tkinfo,"",@"SHT_NOTE"
	.sectionflags	@"SHF_NOTE_NV_TKINFO"
	.tkinfo
        /*0018*/ 	.word	0x00000002
        /*0030*/ 	.string	""
        /*0030*/ 	.string	"ptxas"
        /*0030*/ 	.string	"Cuda compilation tools, release 13.0, V13.0.88"
        /*0030*/ 	.string	"Build cuda_13.0.r13.0/compiler.36424714_0"
        /*0030*/ 	.string	"-arch sm_100 -m 64 "



//--------------------- .note.nv.cuinfo           --------------------------
	.section	.note.nv.cuinfo,"",@"SHT_NOTE"
	.sectionflags	@"SHF_NOTE_NV_CUINFO"
        /*0018*/ 	.short	0x0002
        /*001a*/ 	.short	0x0064
        /*001c*/ 	.short	0x0082
	.zero		2


//--------------------- .nv.info                  --------------------------
	.section	.nv.info,"",@"SHT_CUDA_INFO"
	.align	4


	//----- nvinfo : EIATTR_REGCOUNT
	.align		4
        /*0000*/ 	.byte	0x04, 0x2f
        /*0002*/ 	.short	(.L_1 - .L_0)
	.align		4
.L_0:
        /*0004*/ 	.word	index@(_Z10add_scalarPKfPffi)
        /*0008*/ 	.word	0x0000000a


	//----- nvinfo : EIATTR_FRAME_SIZE
	.align		4
.L_1:
        /*000c*/ 	.byte	0x04, 0x11
        /*000e*/ 	.short	(.L_3 - .L_2)
	.align		4
.L_2:
        /*0010*/ 	.word	index@(_Z10add_scalarPKfPffi)
        /*0014*/ 	.word	0x00000000


	//----- nvinfo : EIATTR_MIN_STACK_SIZE
	.align		4
.L_3:
        /*0018*/ 	.byte	0x04, 0x12
        /*001a*/ 	.short	(.L_5 - .L_4)
	.align		4
.L_4:
        /*001c*/ 	.word	index@(_Z10add_scalarPKfPffi)
        /*0020*/ 	.word	0x00000000
.L_5:


//--------------------- .nv.compat                --------------------------
	.section	.nv.compat,"",@"SHT_CUDA_COMPAT_INFO"
	.align	4
        /*0000*/ 	.byte	0x02, 0x09, 0x00, 0x00, 0x02, 0x02, 0x01, 0x00, 0x02, 0x05, 0x05, 0x00, 0x03, 0x07, 0x01, 0x01
        /*0010*/ 	.byte	0x02, 0x03, 0x00, 0x00, 0x02, 0x06, 0x01, 0x00, 0x04, 0x0b, 0x08, 0x00, 0x09, 0x00, 0x00, 0x00
        /*0020*/ 	.byte	0x00, 0x00, 0x00, 0x00


//--------------------- .nv.info._Z10add_scalarPKfPffi --------------------------
	.section	.nv.info._Z10add_scalarPKfPffi,"",@"SHT_CUDA_INFO"
	.sectionflags	@""
	.align	4


	//----- nvinfo : EIATTR_CUDA_API_VERSION
	.align		4
        /*0000*/ 	.byte	0x04, 0x37
        /*0002*/ 	.short	(.L_7 - .L_6)
.L_6:
        /*0004*/ 	.word	0x00000082


	//----- nvinfo : EIATTR_KPARAM_INFO
	.align		4
.L_7:
        /*0008*/ 	.byte	0x04, 0x17
        /*000a*/ 	.short	(.L_9 - .L_8)
.L_8:
        /*000c*/ 	.word	0x00000000
        /*0010*/ 	.short	0x0003
        /*0012*/ 	.short	0x0014
        /*0014*/ 	.byte	0x00, 0xf0, 0x11, 0x00


	//----- nvinfo : EIATTR_KPARAM_INFO
	.align		4
.L_9:
        /*0018*/ 	.byte	0x04, 0x17
        /*001a*/ 	.short	(.L_11 - .L_10)
.L_10:
        /*001c*/ 	.word	0x00000000
        /*0020*/ 	.short	0x0002
        /*0022*/ 	.short	0x0010
        /*0024*/ 	.byte	0x00, 0xf0, 0x11, 0x00


	//----- nvinfo : EIATTR_KPARAM_INFO
	.align		4
.L_11:
        /*0028*/ 	.byte	0x04, 0x17
        /*002a*/ 	.short	(.L_13 - .L_12)
.L_12:
        /*002c*/ 	.word	0x00000000
        /*0030*/ 	.short	0x0001
        /*0032*/ 	.short	0x0008
        /*0034*/ 	.byte	0x00, 0xf5, 0x21, 0x00


	//----- nvinfo : EIATTR_KPARAM_INFO
	.align		4
.L_13:
        /*0038*/ 	.byte	0x04, 0x17
        /*003a*/ 	.short	(.L_15 - .L_14)
.L_14:
        /*003c*/ 	.word	0x00000000
        /*0040*/ 	.short	0x0000
        /*0042*/ 	.short	0x0000
        /*0044*/ 	.byte	0x00, 0xf5, 0x21, 0x00


	//----- nvinfo : EIATTR_SPARSE_MMA_MASK
	.align		4
.L_15:
        /*0048*/ 	.byte	0x03, 0x50
        /*004a*/ 	.short	0x0000


	//----- nvinfo : EIATTR_MAXREG_COUNT
	.align		4
        /*004c*/ 	.byte	0x03, 0x1b
        /*004e*/ 	.short	0x00ff


	//----- nvinfo : EIATTR_MERCURY_ISA_VERSION
	.align		4
        /*0050*/ 	.byte	0x03, 0x5f
        /*0052*/ 	.short	0x0101


	//----- nvinfo : EIATTR_VRC_CTA_INIT_COUNT
	.align		4
        /*0054*/ 	.byte	0x02, 0x4a
	.zero		1
	.zero		1


	//----- nvinfo : EIATTR_EXIT_INSTR_OFFSETS
	.align		4
        /*0058*/ 	.byte	0x04, 0x1c
        /*005a*/ 	.short	(.L_17 - .L_16)


	//   ....[0]....
.L_16:
        /*005c*/ 	.word	0x00000070


	//   ....[1]....
        /*0060*/ 	.word	0x00000110


	//----- nvinfo : EIATTR_CBANK_PARAM_SIZE
	.align		4
.L_17:
        /*0064*/ 	.byte	0x03, 0x19
        /*0066*/ 	.short	0x0018


	//----- nvinfo : EIATTR_PARAM_CBANK
	.align		4
        /*0068*/ 	.byte	0x04, 0x0a
        /*006a*/ 	.short	(.L_19 - .L_18)
	.align		4
.L_18:
        /*006c*/ 	.word	index@(.nv.constant0._Z10add_scalarPKfPffi)
        /*0070*/ 	.short	0x0380
        /*0072*/ 	.short	0x0018


	//----- nvinfo : EIATTR_SW_WAR
	.align		4
.L_19:
        /*0074*/ 	.byte	0x04, 0x36
        /*0076*/ 	.short	(.L_21 - .L_20)
.L_20:
        /*0078*/ 	.word	0x00000008
.L_21:


//--------------------- .nv.callgraph             --------------------------
	.section	.nv.callgraph,"",@"SHT_CUDA_CALLGRAPH"
	.align	4
	.sectionentsize	8
	.align		4
        /*0000*/ 	.word	0x00000000
	.align		4
        /*0004*/ 	.word	0xffffffff
	.align		4
        /*0008*/ 	.word	0x00000000
	.align		4
        /*000c*/ 	.word	0xfffffffe
	.align		4
        /*0010*/ 	.word	0x00000000
	.align		4
        /*0014*/ 	.word	0xfffffffd
	.align		4
        /*0018*/ 	.word	0x00000000
	.align		4
        /*001c*/ 	.word	0xfffffffc


//--------------------- .text._Z10add_scalarPKfPffi --------------------------
	.section	.text._Z10add_scalarPKfPffi,"ax",@progbits
	.align	128
        .global         _Z10add_scalarPKfPffi
        .type           _Z10add_scalarPKfPffi,@function
        .size           _Z10add_scalarPKfPffi,(.L_x_1 - _Z10add_scalarPKfPffi)
        .other          _Z10add_scalarPKfPffi,@"STO_CUDA_ENTRY STV_DEFAULT"
_Z10add_scalarPKfPffi:
.text._Z10add_scalarPKfPffi:
[----:B------:R-:W-:Y:S01]  /*0000*/  LDC R1, c[0x0][0x37c] ;  /* 0x0000df00ff017b82 */ /* 0x000fe20000000800 */
[----:B------:R-:W0:Y:S07]  /*0010*/  S2R R0, SR_TID.X ;  /* 0x0000000000007919 */ /* 0x000e2e0000002100 */
[----:B------:R-:W0:Y:S01]  /*0020*/  S2UR UR4, SR_CTAID.X ;  /* 0x00000000000479c3 */ /* 0x000e220000002500 */
[----:B------:R-:W1:Y:S07]  /*0030*/  LDCU UR5, c[0x0][0x394] ;  /* 0x00007280ff0577ac */ /* 0x000e6e0008000800 */
[----:B------:R-:W0:Y:S02]  /*0040*/  LDC R7, c[0x0][0x360] ;  /* 0x0000d800ff077b82 */ /* 0x000e240000000800 */
[----:B0-----:R-:W-:-:S05]  /*0050*/  IMAD R7, R7, UR4, R0 ;  /* 0x0000000407077c24 */ /* 0x001fca000f8e0200 */
[----:B-1----:R-:W-:-:S13]  /*0060*/  ISETP.GE.AND P0, PT, R7, UR5, PT ;  /* 0x0000000507007c0c */ /* 0x002fda000bf06270 */
[----:B------:R-:W-:Y:S05]  /*0070*/  @P0 EXIT ;  /* 0x000000000000094d */ /* 0x000fea0003800000 */
[----:B------:R-:W0:Y:S01]  /*0080*/  LDC.64 R2, c[0x0][0x380] ;  /* 0x0000e000ff027b82 */ /* 0x000e220000000a00 */
[----:B------:R-:W1:Y:S01]  /*0090*/  LDCU.64 UR4, c[0x0][0x358] ;  /* 0x00006b00ff0477ac */ /* 0x000e620008000a00 */
[----:B------:R-:W2:Y:S06]  /*00a0*/  LDCU UR6, c[0x0][0x390] ;  /* 0x00007200ff0677ac */ /* 0x000eac0008000800 */
[----:B------:R-:W3:Y:S01]  /*00b0*/  LDC.64 R4, c[0x0][0x388] ;  /* 0x0000e200ff047b82 */ /* 0x000ee20000000a00 */
[----:B0-----:R-:W-:-:S06]  /*00c0*/  IMAD.WIDE R2, R7, 0x4, R2 ;  /* 0x0000000407027825 */ /* 0x001fcc00078e0202 */
[----:B-1----:R-:W2:Y:S01]  /*00d0*/  LDG.E R2, desc[UR4][R2.64] ;  /* 0x0000000402027981 */ /* 0x002ea2000c1e1900 */
[----:B---3--:R-:W-:-:S04]  /*00e0*/  IMAD.WIDE R4, R7, 0x4, R4 ;  /* 0x0000000407047825 */ /* 0x008fc800078e0204 */
[----:B--2---:R-:W-:-:S05]  /*00f0*/  FADD R7, R2, UR6 ;  /* 0x0000000602077e21 */ /* 0x004fca0008000000 */
[----:B------:R-:W-:Y:S01]  /*0100*/  STG.E desc[UR4][R4.64], R7 ;  /* 0x0000000704007986 */ /* 0x000fe2000c101904 */
[----:B------:R-:W-:Y:S05]  /*0110*/  EXIT ;  /* 0x000000000000794d */ /* 0x000fea0003800000 */
.L_x_0:
[----:B------:R-:W-:-:S00]  /*0120*/  BRA `(.L_x_0) ;  /* 0xfffffffc00fc7947 */ /* 0x000fc0000383ffff */
[----:B------:R-:W-:-:S00]  /*0130*/  NOP ;  /* 0x0000000000007918 */ /* 0x000fc00000000000 */
        /* <DEDUP_REMOVED lines=12> */
.L_x_1:


//--------------------- .nv.shared.reserved.0     --------------------------
	.section	.nv.shared.reserved.0,"aw",@nobits
	.weak		__nv_reservedSMEM_offset_0_alias
	.size		__nv_reservedSMEM_offset_0_alias, 0, 64
	.other		__nv_reservedSMEM_offset_0_alias,@"STO_CUDA_RESERVED_SHARED STV_DEFAULT"
__nv_reservedSMEM_offset_0_alias:
	.zero		0
	.zero		64


//--------------------- .nv.constant0._Z10add_scalarPKfPffi --------------------------
	.section	.nv.constant0._Z10add_scalarPKfPffi,"a",@progbits
	.sectionflags	@""
	.align	4
.nv.constant0._Z10add_scalarPKfPffi:
	.zero		920


//--------------------- SYMBOLS --------------------------

	.type		.nv.reservedSmem.offset0,@object
	.size		.nv.reservedSmem.offset0,0x4
